//
// Generated by NVIDIA NVVM Compiler
//
// Compiler Build ID: CL-36424714
// Cuda compilation tools, release 13.0, V13.0.88
// Based on NVVM 20.0.0
//

.version 9.0
.target sm_100
.address_size 64

	// .globl	_Z4dotpPfS_S_i
// _ZZ4dotpPfS_S_iE10localCache has been demoted

.visible .entry _Z4dotpPfS_S_i(
	.param .u64 .ptr .align 1 _Z4dotpPfS_S_i_param_0,
	.param .u64 .ptr .align 1 _Z4dotpPfS_S_i_param_1,
	.param .u64 .ptr .align 1 _Z4dotpPfS_S_i_param_2,
	.param .u32 _Z4dotpPfS_S_i_param_3
)
{
	.reg .pred 	%p<6>;
	.reg .b32 	%r<14>;
	.reg .b32 	%f<8>;
	.reg .b64 	%rd<12>;
	// demoted variable
	.shared .align 4 .b8 _ZZ4dotpPfS_S_iE10localCache[1024];
	ld.param.u64 	%rd1, [_Z4dotpPfS_S_i_param_0];
	ld.param.u64 	%rd2, [_Z4dotpPfS_S_i_param_1];
	ld.param.u64 	%rd3, [_Z4dotpPfS_S_i_param_2];
	ld.param.u32 	%r8, [_Z4dotpPfS_S_i_param_3];
	mov.u32 	%r1, %tid.x;
	mov.u32 	%r2, %ctaid.x;
	mov.u32 	%r13, %ntid.x;
	mad.lo.s32 	%r4, %r2, %r13, %r1;
	setp.ge.s32 	%p1, %r4, %r8;
	@%p1 bra 	$L__BB0_7;
	cvta.to.global.u64 	%rd4, %rd1;
	cvta.to.global.u64 	%rd5, %rd2;
	mul.wide.s32 	%rd6, %r4, 4;
	add.s64 	%rd7, %rd4, %rd6;
	ld.global.f32 	%f1, [%rd7];
	add.s64 	%rd8, %rd5, %rd6;
	ld.global.f32 	%f2, [%rd8];
	mul.f32 	%f3, %f1, %f2;
	shl.b32 	%r9, %r1, 2;
	mov.u32 	%r10, _ZZ4dotpPfS_S_iE10localCache;
	add.s32 	%r5, %r10, %r9;
	st.shared.f32 	[%r5], %f3;
	bar.sync 	0;
	setp.lt.u32 	%p2, %r13, 2;
	@%p2 bra 	$L__BB0_5;
$L__BB0_2:
	shr.u32 	%r7, %r13, 1;
	setp.ge.u32 	%p3, %r1, %r7;
	@%p3 bra 	$L__BB0_4;
	shl.b32 	%r11, %r7, 2;
	add.s32 	%r12, %r5, %r11;
	ld.shared.f32 	%f4, [%r12];
	ld.shared.f32 	%f5, [%r5];
	add.f32 	%f6, %f4, %f5;
	st.shared.f32 	[%r5], %f6;
$L__BB0_4:
	bar.sync 	0;
	setp.gt.u32 	%p4, %r13, 3;
	mov.u32 	%r13, %r7;
	@%p4 bra 	$L__BB0_2;
$L__BB0_5:
	setp.ne.s32 	%p5, %r1, 0;
	@%p5 bra 	$L__BB0_7;
	ld.shared.f32 	%f7, [_ZZ4dotpPfS_S_iE10localCache];
	cvta.to.global.u64 	%rd9, %rd3;
	mul.wide.u32 	%rd10, %r2, 4;
	add.s64 	%rd11, %rd9, %rd10;
	st.global.f32 	[%rd11], %f7;
$L__BB0_7:
	ret;

}


// ===== COMPILED SASS (sm_100) =====

	.target	sm_100

	.elftype	@"ET_EXEC"


//--------------------- .note.nv.tkinfo           --------------------------
	.section	.note.nv.tkinfo,"",@"SHT_NOTE"
	.sectionflags	@"SHF_NOTE_NV_TKINFO"
	.tkinfo
        /*0018*/ 	.word	0x00000002
        /*0030*/ 	.string	""
        /*0030*/ 	.string	"ptxas"
        /*0030*/ 	.string	"Cuda compilation tools, release 13.0, V13.0.88"
        /*0030*/ 	.string	"Build cuda_13.0.r13.0/compiler.36424714_0"
        /*0030*/ 	.string	"-arch sm_100 -m 64 "



//--------------------- .note.nv.cuinfo           --------------------------
	.section	.note.nv.cuinfo,"",@"SHT_NOTE"
	.sectionflags	@"SHF_NOTE_NV_CUINFO"
        /*0018*/ 	.short	0x0002
        /*001a*/ 	.short	0x0064
        /*001c*/ 	.short	0x0082
	.zero		2


//--------------------- .nv.info                  --------------------------
	.section	.nv.info,"",@"SHT_CUDA_INFO"
	.align	4


	//----- nvinfo : EIATTR_REGCOUNT
	.align		4
        /*0000*/ 	.byte	0x04, 0x2f
        /*0002*/ 	.short	(.L_1 - .L_0)
	.align		4
.L_0:
        /*0004*/ 	.word	index@(_Z4dotpPfS_S_i)
        /*0008*/ 	.word	0x0000000c


	//----- nvinfo : EIATTR_FRAME_SIZE
	.align		4
.L_1:
        /*000c*/ 	.byte	0x04, 0x11
        /*000e*/ 	.short	(.L_3 - .L_2)
	.align		4
.L_2:
        /*0010*/ 	.word	index@(_Z4dotpPfS_S_i)
        /*0014*/ 	.word	0x00000000


	//----- nvinfo : EIATTR_MIN_STACK_SIZE
	.align		4
.L_3:
        /*0018*/ 	.byte	0x04, 0x12
        /*001a*/ 	.short	(.L_5 - .L_4)
	.align		4
.L_4:
        /*001c*/ 	.word	index@(_Z4dotpPfS_S_i)
        /*0020*/ 	.word	0x00000000
.L_5:


//--------------------- .nv.compat                --------------------------
	.section	.nv.compat,"",@"SHT_CUDA_COMPAT_INFO"
	.align	4
        /*0000*/ 	.byte	0x02, 0x09, 0x00, 0x00, 0x02, 0x02, 0x01, 0x00, 0x02, 0x05, 0x05, 0x00, 0x03, 0x07, 0x01, 0x01
        /*0010*/ 	.byte	0x02, 0x03, 0x00, 0x00, 0x02, 0x06, 0x01, 0x00, 0x04, 0x0b, 0x08, 0x00, 0x09, 0x00, 0x00, 0x00
        /*0020*/ 	.byte	0x00, 0x00, 0x00, 0x00


//--------------------- .nv.info._Z4dotpPfS_S_i   --------------------------
	.section	.nv.info._Z4dotpPfS_S_i,"",@"SHT_CUDA_INFO"
	.sectionflags	@""
	.align	4


	//----- nvinfo : EIATTR_CUDA_API_VERSION
	.align		4
        /*0000*/ 	.byte	0x04, 0x37
        /*0002*/ 	.short	(.L_7 - .L_6)
.L_6:
        /*0004*/ 	.word	0x00000082


	//----- nvinfo : EIATTR_KPARAM_INFO
	.align		4
.L_7:
        /*0008*/ 	.byte	0x04, 0x17
        /*000a*/ 	.short	(.L_9 - .L_8)
.L_8:
        /*000c*/ 	.word	0x00000000
        /*0010*/ 	.short	0x0003
        /*0012*/ 	.short	0x0018
        /*0014*/ 	.byte	0x00, 0xf0, 0x11, 0x00


	//----- nvinfo : EIATTR_KPARAM_INFO
	.align		4
.L_9:
        /*0018*/ 	.byte	0x04, 0x17
        /*001a*/ 	.short	(.L_11 - .L_10)
.L_10:
        /*001c*/ 	.word	0x00000000
        /*0020*/ 	.short	0x0002
        /*0022*/ 	.short	0x0010
        /*0024*/ 	.byte	0x00, 0xf5, 0x21, 0x00


	//----- nvinfo : EIATTR_KPARAM_INFO
	.align		4
.L_11:
        /*0028*/ 	.byte	0x04, 0x17
        /*002a*/ 	.short	(.L_13 - .L_12)
.L_12:
        /*002c*/ 	.word	0x00000000
        /*0030*/ 	.short	0x0001
        /*0032*/ 	.short	0x0008
        /*0034*/ 	.byte	0x00, 0xf5, 0x21, 0x00


	//----- nvinfo : EIATTR_KPARAM_INFO
	.align		4
.L_13:
        /*0038*/ 	.byte	0x04, 0x17
        /*003a*/ 	.short	(.L_15 - .L_14)
.L_14:
        /*003c*/ 	.word	0x00000000
        /*0040*/ 	.short	0x0000
        /*0042*/ 	.short	0x0000
        /*0044*/ 	.byte	0x00, 0xf5, 0x21, 0x00


	//----- nvinfo : EIATTR_SPARSE_MMA_MASK
	.align		4
.L_15:
        /*0048*/ 	.byte	0x03, 0x50
        /*004a*/ 	.short	0x0000


	//----- nvinfo : EIATTR_MAXREG_COUNT
	.align		4
        /*004c*/ 	.byte	0x03, 0x1b
        /*004e*/ 	.short	0x00ff


	//----- nvinfo : EIATTR_NUM_BARRIERS
	.align		4
        /*0050*/ 	.byte	0x02, 0x4c
        /*0052*/ 	.byte	0x01
	.zero		1


	//----- nvinfo : EIATTR_MERCURY_ISA_VERSION
	.align		4
        /*0054*/ 	.byte	0x03, 0x5f
        /*0056*/ 	.short	0x0101


	//----- nvinfo : EIATTR_VRC_CTA_INIT_COUNT
	.align		4
        /*0058*/ 	.byte	0x02, 0x4a
	.zero		1
	.zero		1


	//----- nvinfo : EIATTR_EXIT_INSTR_OFFSETS
	.align		4
        /*005c*/ 	.byte	0x04, 0x1c
        /*005e*/ 	.short	(.L_17 - .L_16)


	//   ....[0]....
.L_16:
        /*0060*/ 	.word	0x00000080


	//   ....[1]....
        /*0064*/ 	.word	0x00000250


	//   ....[2]....
        /*0068*/ 	.word	0x000002d0


	//----- nvinfo : EIATTR_CBANK_PARAM_SIZE
	.align		4
.L_17:
        /*006c*/ 	.byte	0x03, 0x19
        /*006e*/ 	.short	0x001c


	//----- nvinfo : EIATTR_PARAM_CBANK
	.align		4
        /*0070*/ 	.byte	0x04, 0x0a
        /*0072*/ 	.short	(.L_19 - .L_18)
	.align		4
.L_18:
        /*0074*/ 	.word	index@(.nv.constant0._Z4dotpPfS_S_i)
        /*0078*/ 	.short	0x0380
        /*007a*/ 	.short	0x001c


	//----- nvinfo : EIATTR_SW_WAR
	.align		4
.L_19:
        /*007c*/ 	.byte	0x04, 0x36
        /*007e*/ 	.short	(.L_21 - .L_20)
.L_20:
        /*0080*/ 	.word	0x00000008
.L_21:


//--------------------- .nv.callgraph             --------------------------
	.section	.nv.callgraph,"",@"SHT_CUDA_CALLGRAPH"
	.align	4
	.sectionentsize	8
	.align		4
        /*0000*/ 	.word	0x00000000
	.align		4
        /*0004*/ 	.word	0xffffffff
	.align		4
        /*0008*/ 	.word	0x00000000
	.align		4
        /*000c*/ 	.word	0xfffffffe
	.align		4
        /*0010*/ 	.word	0x00000000
	.align		4
        /*0014*/ 	.word	0xfffffffd
	.align		4
        /*0018*/ 	.word	0x00000000
	.align		4
        /*001c*/ 	.word	0xfffffffc


//--------------------- .text._Z4dotpPfS_S_i      --------------------------
	.section	.text._Z4dotpPfS_S_i,"ax",@progbits
	.align	128
        .global         _Z4dotpPfS_S_i
        .type           _Z4dotpPfS_S_i,@function
        .size           _Z4dotpPfS_S_i,(.L_x_3 - _Z4dotpPfS_S_i)
        .other          _Z4dotpPfS_S_i,@"STO_CUDA_ENTRY STV_DEFAULT"
_Z4dotpPfS_S_i:
.text._Z4dotpPfS_S_i:
[----:B------:R-:W-:Y:S01]  /*0000*/  LDC R1, c[0x0][0x37c] ;  /* 0x0000df00ff017b82 */ /* 0x000fe20000000800 */
[----:B------:R-:W0:Y:S01]  /*0010*/  S2R R8, SR_TID.X ;  /* 0x0000000000087919 */ /* 0x000e220000002100 */
[----:B------:R-:W1:Y:S01]  /*0020*/  LDCU UR4, c[0x0][0x360] ;  /* 0x00006c00ff0477ac */ /* 0x000e620008000800 */
[----:B------:R-:W0:Y:S01]  /*0030*/  S2R R9, SR_CTAID.X ;  /* 0x0000000000097919 */ /* 0x000e220000002500 */
[----:B------:R-:W2:Y:S01]  /*0040*/  LDCU UR5, c[0x0][0x398] ;  /* 0x00007300ff0577ac */ /* 0x000ea20008000800 */
[----:B-1----:R-:W-:Y:S02]  /*0050*/  IMAD.U32 R0, RZ, RZ, UR4 ;  /* 0x00000004ff007e24 */ /* 0x002fe4000f8e00ff */
[----:B0-----:R-:W-:-:S05]  /*0060*/  IMAD R7, R9, UR4, R8 ;  /* 0x0000000409077c24 */ /* 0x001fca000f8e0208 */
[----:B--2---:R-:W-:-:S13]  /*0070*/  ISETP.GE.AND P0, PT, R7, UR5, PT ;  /* 0x0000000507007c0c */ /* 0x004fda000bf06270 */
[----:B------:R-:W-:Y:S05]  /*0080*/  @P0 EXIT ;  /* 0x000000000000094d */ /* 0x000fea0003800000 */
[----:B------:R-:W0:Y:S01]  /*0090*/  LDC.64 R2, c[0x0][0x380] ;  /* 0x0000e000ff027b82 */ /* 0x000e220000000a00 */
[----:B------:R-:W1:Y:S07]  /*00a0*/  LDCU.64 UR6, c[0x0][0x358] ;  /* 0x00006b00ff0677ac */ /* 0x000e6e0008000a00 */
[----:B------:R-:W2:Y:S01]  /*00b0*/  LDC.64 R4, c[0x0][0x388] ;  /* 0x0000e200ff047b82 */ /* 0x000ea20000000a00 */
[----:B0-----:R-:W-:-:S06]  /*00c0*/  IMAD.WIDE R2, R7, 0x4, R2 ;  /* 0x0000000407027825 */ /* 0x001fcc00078e0202 */
[----:B-1----:R-:W3:Y:S01]  /*00d0*/  LDG.E R2, desc[UR6][R2.64] ;  /* 0x0000000602027981 */ /* 0x002ee2000c1e1900 */
[----:B--2---:R-:W-:-:S06]  /*00e0*/  IMAD.WIDE R4, R7, 0x4, R4 ;  /* 0x0000000407047825 */ /* 0x004fcc00078e0204 */
[----:B------:R-:W3:Y:S01]  /*00f0*/  LDG.E R5, desc[UR6][R4.64] ;  /* 0x0000000604057981 */ /* 0x000ee2000c1e1900 */
[----:B------:R-:W0:Y:S01]  /*0100*/  S2UR UR5, SR_CgaCtaId ;  /* 0x00000000000579c3 */ /* 0x000e220000008800 */
[----:B------:R-:W-:Y:S01]  /*0110*/  UMOV UR4, 0x400 ;  /* 0x0000040000047882 */ /* 0x000fe20000000000 */
[----:B------:R-:W-:Y:S02]  /*0120*/  ISETP.GE.U32.AND P1, PT, R0, 0x2, PT ;  /* 0x000000020000780c */ /* 0x000fe40003f26070 */
[----:B------:R-:W-:Y:S01]  /*0130*/  ISETP.NE.AND P0, PT, R8, RZ, PT ;  /* 0x000000ff0800720c */ /* 0x000fe20003f05270 */
[----:B0-----:R-:W-:-:S06]  /*0140*/  ULEA UR4, UR5, UR4, 0x18 ;  /* 0x0000000405047291 */ /* 0x001fcc000f8ec0ff */
[----:B------:R-:W-:Y:S01]  /*0150*/  LEA R7, R8, UR4, 0x2 ;  /* 0x0000000408077c11 */ /* 0x000fe2000f8e10ff */
[----:B---3--:R-:W-:-:S05]  /*0160*/  FMUL R6, R2, R5 ;  /* 0x0000000502067220 */ /* 0x008fca0000400000 */
[----:B------:R0:W-:Y:S01]  /*0170*/  STS [R7], R6 ;  /* 0x0000000607007388 */ /* 0x0001e20000000800 */
[----:B------:R-:W-:Y:S06]  /*0180*/  BAR.SYNC.DEFER_BLOCKING 0x0 ;  /* 0x0000000000007b1d */ /* 0x000fec0000010000 */
[----:B------:R-:W-:Y:S05]  /*0190*/  @!P1 BRA `(.L_x_0) ;  /* 0x00000000002c9947 */ /* 0x000fea0003800000 */
.L_x_1:
[----:B------:R-:W-:-:S04]  /*01a0*/  SHF.R.U32.HI R5, RZ, 0x1, R0 ;  /* 0x00000001ff057819 */ /* 0x000fc80000011600 */
[----:B------:R-:W-:-:S13]  /*01b0*/  ISETP.GE.U32.AND P1, PT, R8, R5, PT ;  /* 0x000000050800720c */ /* 0x000fda0003f26070 */
[----:B------:R-:W-:Y:S01]  /*01c0*/  @!P1 LEA R2, R5, R7, 0x2 ;  /* 0x0000000705029211 */ /* 0x000fe200078e10ff */
[----:B------:R-:W-:Y:S05]  /*01d0*/  @!P1 LDS R3, [R7] ;  /* 0x0000000007039984 */ /* 0x000fea0000000800 */
[----:B------:R-:W1:Y:S02]  /*01e0*/  @!P1 LDS R2, [R2] ;  /* 0x0000000002029984 */ /* 0x000e640000000800 */
[----:B-1----:R-:W-:-:S05]  /*01f0*/  @!P1 FADD R4, R2, R3 ;  /* 0x0000000302049221 */ /* 0x002fca0000000000 */
[----:B------:R1:W-:Y:S01]  /*0200*/  @!P1 STS [R7], R4 ;  /* 0x0000000407009388 */ /* 0x0003e20000000800 */
[----:B------:R-:W-:Y:S01]  /*0210*/  BAR.SYNC.DEFER_BLOCKING 0x0 ;  /* 0x0000000000007b1d */ /* 0x000fe20000010000 */
[----:B------:R-:W-:Y:S01]  /*0220*/  ISETP.GT.U32.AND P1, PT, R0, 0x3, PT ;  /* 0x000000030000780c */ /* 0x000fe20003f24070 */
[----:B------:R-:W-:-:S12]  /*0230*/  IMAD.MOV.U32 R0, RZ, RZ, R5 ;  /* 0x000000ffff007224 */ /* 0x000fd800078e0005 */
[----:B-1----:R-:W-:Y:S05]  /*0240*/  @P1 BRA `(.L_x_1) ;  /* 0xfffffffc00d41947 */ /* 0x002fea000383ffff */
.L_x_0:
[----:B------:R-:W-:Y:S05]  /*0250*/  @P0 EXIT ;  /* 0x000000000000094d */ /* 0x000fea0003800000 */
[----:B------:R-:W1:Y:S01]  /*0260*/  S2UR UR5, SR_CgaCtaId ;  /* 0x00000000000579c3 */ /* 0x000e620000008800 */
[----:B------:R-:W-:-:S07]  /*0270*/  UMOV UR4, 0x400 ;  /* 0x0000040000047882 */ /* 0x000fce0000000000 */
[----:B------:R-:W2:Y:S01]  /*0280*/  LDC.64 R2, c[0x0][0x390] ;  /* 0x0000e400ff027b82 */ /* 0x000ea20000000a00 */
[----:B-1----:R-:W-:Y:S01]  /*0290*/  ULEA UR4, UR5, UR4, 0x18 ;  /* 0x0000000405047291 */ /* 0x002fe2000f8ec0ff */
[----:B--2---:R-:W-:-:S08]  /*02a0*/  IMAD.WIDE.U32 R2, R9, 0x4, R2 ;  /* 0x0000000409027825 */ /* 0x004fd000078e0002 */
[----:B------:R-:W1:Y:S04]  /*02b0*/  LDS R5, [UR4] ;  /* 0x00000004ff057984 */ /* 0x000e680008000800 */
[----:B-1----:R-:W-:Y:S01]  /*02c0*/  STG.E desc[UR6][R2.64], R5 ;  /* 0x0000000502007986 */ /* 0x002fe2000c101906 */
[----:B------:R-:W-:Y:S05]  /*02d0*/  EXIT ;  /* 0x000000000000794d */ /* 0x000fea0003800000 */
.L_x_2:
[----:B------:R-:W-:-:S00]  /*02e0*/  BRA `(.L_x_2) ;  /* 0xfffffffc00fc7947 */ /* 0x000fc0000383ffff */
[----:B------:R-:W-:-:S00]  /*02f0*/  NOP ;  /* 0x0000000000007918 */ /* 0x000fc00000000000 */
        /* <DEDUP_REMOVED lines=8> */
.L_x_3:


//--------------------- .nv.shared._Z4dotpPfS_S_i --------------------------
	.section	.nv.shared._Z4dotpPfS_S_i,"aw",@nobits
	.sectionflags	@""
	.align	4
.nv.shared._Z4dotpPfS_S_i:
	.zero		2048


//--------------------- .nv.shared.reserved.0     --------------------------
	.section	.nv.shared.reserved.0,"aw",@nobits
	.weak		__nv_reservedSMEM_offset_0_alias
	.size		__nv_reservedSMEM_offset_0_alias, 0, 64
	.other		__nv_reservedSMEM_offset_0_alias,@"STO_CUDA_RESERVED_SHARED STV_DEFAULT"
__nv_reservedSMEM_offset_0_alias:
	.zero		0
	.zero		64


//--------------------- .nv.constant0._Z4dotpPfS_S_i --------------------------
	.section	.nv.constant0._Z4dotpPfS_S_i,"a",@progbits
	.sectionflags	@""
	.align	4
.nv.constant0._Z4dotpPfS_S_i:
	.zero		924


//--------------------- SYMBOLS --------------------------

	.type		.nv.reservedSmem.offset0,@object
	.size		.nv.reservedSmem.offset0,0x4
	.type		.nv.reservedSmem.cap,@object
	.size		.nv.reservedSmem.cap,0x4
